//
// Generated by NVIDIA NVVM Compiler
//
// Compiler Build ID: CL-36424714
// Cuda compilation tools, release 13.0, V13.0.88
// Based on NVVM 20.0.0
//

.version 9.0
.target sm_100
.address_size 64

	// .globl	_Z12add_parallelPKfS0_Pfi

.visible .entry _Z12add_parallelPKfS0_Pfi(
	.param .u64 .ptr .align 1 _Z12add_parallelPKfS0_Pfi_param_0,
	.param .u64 .ptr .align 1 _Z12add_parallelPKfS0_Pfi_param_1,
	.param .u64 .ptr .align 1 _Z12add_parallelPKfS0_Pfi_param_2,
	.param .u32 _Z12add_parallelPKfS0_Pfi_param_3
)
{
	.reg .pred 	%p<2>;
	.reg .b32 	%r<6>;
	.reg .b32 	%f<4>;
	.reg .b64 	%rd<11>;

	ld.param.u64 	%rd1, [_Z12add_parallelPKfS0_Pfi_param_0];
	ld.param.u64 	%rd2, [_Z12add_parallelPKfS0_Pfi_param_1];
	ld.param.u64 	%rd3, [_Z12add_parallelPKfS0_Pfi_param_2];
	ld.param.u32 	%r2, [_Z12add_parallelPKfS0_Pfi_param_3];
	mov.u32 	%r3, %ctaid.x;
	mov.u32 	%r4, %ntid.x;
	mov.u32 	%r5, %tid.x;
	mad.lo.s32 	%r1, %r3, %r4, %r5;
	setp.ge.s32 	%p1, %r1, %r2;
	@%p1 bra 	$L__BB0_2;
	cvta.to.global.u64 	%rd4, %rd1;
	cvta.to.global.u64 	%rd5, %rd2;
	cvta.to.global.u64 	%rd6, %rd3;
	mul.wide.s32 	%rd7, %r1, 4;
	add.s64 	%rd8, %rd4, %rd7;
	ld.global.f32 	%f1, [%rd8];
	add.s64 	%rd9, %rd5, %rd7;
	ld.global.f32 	%f2, [%rd9];
	add.f32 	%f3, %f1, %f2;
	add.s64 	%rd10, %rd6, %rd7;
	st.global.f32 	[%rd10], %f3;
$L__BB0_2:
	ret;

}


// ===== COMPILED SASS (sm_100) =====

	.target	sm_100

	.elftype	@"ET_EXEC"


//--------------------- .note.nv.tkinfo           --------------------------
	.section	.note.nv.tkinfo,"",@"SHT_NOTE"
	.sectionflags	@"SHF_NOTE_NV_TKINFO"
	.tkinfo
        /*0018*/ 	.word	0x00000002
        /*0030*/ 	.string	""
        /*0030*/ 	.string	"ptxas"
        /*0030*/ 	.string	"Cuda compilation tools, release 13.0, V13.0.88"
        /*0030*/ 	.string	"Build cuda_13.0.r13.0/compiler.36424714_0"
        /*0030*/ 	.string	"-arch sm_100 -m 64 "



//--------------------- .note.nv.cuinfo           --------------------------
	.section	.note.nv.cuinfo,"",@"SHT_NOTE"
	.sectionflags	@"SHF_NOTE_NV_CUINFO"
        /*0018*/ 	.short	0x0002
        /*001a*/ 	.short	0x0064
        /*001c*/ 	.short	0x0082
	.zero		2


//--------------------- .nv.info                  --------------------------
	.section	.nv.info,"",@"SHT_CUDA_INFO"
	.align	4


	//----- nvinfo : EIATTR_REGCOUNT
	.align		4
        /*0000*/ 	.byte	0x04, 0x2f
        /*0002*/ 	.short	(.L_1 - .L_0)
	.align		4
.L_0:
        /*0004*/ 	.word	index@(_Z12add_parallelPKfS0_Pfi)
        /*0008*/ 	.word	0x0000000c


	//----- nvinfo : EIATTR_FRAME_SIZE
	.align		4
.L_1:
        /*000c*/ 	.byte	0x04, 0x11
        /*000e*/ 	.short	(.L_3 - .L_2)
	.align		4
.L_2:
        /*0010*/ 	.word	index@(_Z12add_parallelPKfS0_Pfi)
        /*0014*/ 	.word	0x00000000


	//----- nvinfo : EIATTR_MIN_STACK_SIZE
	.align		4
.L_3:
        /*0018*/ 	.byte	0x04, 0x12
        /*001a*/ 	.short	(.L_5 - .L_4)
	.align		4
.L_4:
        /*001c*/ 	.word	index@(_Z12add_parallelPKfS0_Pfi)
        /*0020*/ 	.word	0x00000000
.L_5:


//--------------------- .nv.compat                --------------------------
	.section	.nv.compat,"",@"SHT_CUDA_COMPAT_INFO"
	.align	4
        /*0000*/ 	.byte	0x02, 0x09, 0x00, 0x00, 0x02, 0x02, 0x01, 0x00, 0x02, 0x05, 0x05, 0x00, 0x03, 0x07, 0x01, 0x01
        /*0010*/ 	.byte	0x02, 0x03, 0x00, 0x00, 0x02, 0x06, 0x01, 0x00, 0x04, 0x0b, 0x08, 0x00, 0x09, 0x00, 0x00, 0x00
        /*0020*/ 	.byte	0x00, 0x00, 0x00, 0x00


//--------------------- .nv.info._Z12add_parallelPKfS0_Pfi --------------------------
	.section	.nv.info._Z12add_parallelPKfS0_Pfi,"",@"SHT_CUDA_INFO"
	.sectionflags	@""
	.align	4


	//----- nvinfo : EIATTR_CUDA_API_VERSION
	.align		4
        /*0000*/ 	.byte	0x04, 0x37
        /*0002*/ 	.short	(.L_7 - .L_6)
.L_6:
        /*0004*/ 	.word	0x00000082


	//----- nvinfo : EIATTR_KPARAM_INFO
	.align		4
.L_7:
        /*0008*/ 	.byte	0x04, 0x17
        /*000a*/ 	.short	(.L_9 - .L_8)
.L_8:
        /*000c*/ 	.word	0x00000000
        /*0010*/ 	.short	0x0003
        /*0012*/ 	.short	0x0018
        /*0014*/ 	.byte	0x00, 0xf0, 0x11, 0x00


	//----- nvinfo : EIATTR_KPARAM_INFO
	.align		4
.L_9:
        /*0018*/ 	.byte	0x04, 0x17
        /*001a*/ 	.short	(.L_11 - .L_10)
.L_10:
        /*001c*/ 	.word	0x00000000
        /*0020*/ 	.short	0x0002
        /*0022*/ 	.short	0x0010
        /*0024*/ 	.byte	0x00, 0xf5, 0x21, 0x00


	//----- nvinfo : EIATTR_KPARAM_INFO
	.align		4
.L_11:
        /*0028*/ 	.byte	0x04, 0x17
        /*002a*/ 	.short	(.L_13 - .L_12)
.L_12:
        /*002c*/ 	.word	0x00000000
        /*0030*/ 	.short	0x0001
        /*0032*/ 	.short	0x0008
        /*0034*/ 	.byte	0x00, 0xf5, 0x21, 0x00


	//----- nvinfo : EIATTR_KPARAM_INFO
	.align		4
.L_13:
        /*0038*/ 	.byte	0x04, 0x17
        /*003a*/ 	.short	(.L_15 - .L_14)
.L_14:
        /*003c*/ 	.word	0x00000000
        /*0040*/ 	.short	0x0000
        /*0042*/ 	.short	0x0000
        /*0044*/ 	.byte	0x00, 0xf5, 0x21, 0x00


	//----- nvinfo : EIATTR_SPARSE_MMA_MASK
	.align		4
.L_15:
        /*0048*/ 	.byte	0x03, 0x50
        /*004a*/ 	.short	0x0000


	//----- nvinfo : EIATTR_MAXREG_COUNT
	.align		4
        /*004c*/ 	.byte	0x03, 0x1b
        /*004e*/ 	.short	0x00ff


	//----- nvinfo : EIATTR_MERCURY_ISA_VERSION
	.align		4
        /*0050*/ 	.byte	0x03, 0x5f
        /*0052*/ 	.short	0x0101


	//----- nvinfo : EIATTR_VRC_CTA_INIT_COUNT
	.align		4
        /*0054*/ 	.byte	0x02, 0x4a
	.zero		1
	.zero		1


	//----- nvinfo : EIATTR_EXIT_INSTR_OFFSETS
	.align		4
        /*0058*/ 	.byte	0x04, 0x1c
        /*005a*/ 	.short	(.L_17 - .L_16)


	//   ....[0]....
.L_16:
        /*005c*/ 	.word	0x00000070


	//   ....[1]....
        /*0060*/ 	.word	0x00000130


	//----- nvinfo : EIATTR_CBANK_PARAM_SIZE
	.align		4
.L_17:
        /*0064*/ 	.byte	0x03, 0x19
        /*0066*/ 	.short	0x001c


	//----- nvinfo : EIATTR_PARAM_CBANK
	.align		4
        /*0068*/ 	.byte	0x04, 0x0a
        /*006a*/ 	.short	(.L_19 - .L_18)
	.align		4
.L_18:
        /*006c*/ 	.word	index@(.nv.constant0._Z12add_parallelPKfS0_Pfi)
        /*0070*/ 	.short	0x0380
        /*0072*/ 	.short	0x001c


	//----- nvinfo : EIATTR_SW_WAR
	.align		4
.L_19:
        /*0074*/ 	.byte	0x04, 0x36
        /*0076*/ 	.short	(.L_21 - .L_20)
.L_20:
        /*0078*/ 	.word	0x00000008
.L_21:


//--------------------- .nv.callgraph             --------------------------
	.section	.nv.callgraph,"",@"SHT_CUDA_CALLGRAPH"
	.align	4
	.sectionentsize	8
	.align		4
        /*0000*/ 	.word	0x00000000
	.align		4
        /*0004*/ 	.word	0xffffffff
	.align		4
        /*0008*/ 	.word	0x00000000
	.align		4
        /*000c*/ 	.word	0xfffffffe
	.align		4
        /*0010*/ 	.word	0x00000000
	.align		4
        /*0014*/ 	.word	0xfffffffd
	.align		4
        /*0018*/ 	.word	0x00000000
	.align		4
        /*001c*/ 	.word	0xfffffffc


//--------------------- .text._Z12add_parallelPKfS0_Pfi --------------------------
	.section	.text._Z12add_parallelPKfS0_Pfi,"ax",@progbits
	.align	128
        .global         _Z12add_parallelPKfS0_Pfi
        .type           _Z12add_parallelPKfS0_Pfi,@function
        .size           _Z12add_parallelPKfS0_Pfi,(.L_x_1 - _Z12add_parallelPKfS0_Pfi)
        .other          _Z12add_parallelPKfS0_Pfi,@"STO_CUDA_ENTRY STV_DEFAULT"
_Z12add_parallelPKfS0_Pfi:
.text._Z12add_parallelPKfS0_Pfi:
[----:B------:R-:W-:Y:S01]  /*0000*/  LDC R1, c[0x0][0x37c] ;  /* 0x0000df00ff017b82 */ /* 0x000fe20000000800 */
[----:B------:R-:W0:Y:S07]  /*0010*/  S2R R0, SR_TID.X ;  /* 0x0000000000007919 */ /* 0x000e2e0000002100 */
[----:B------:R-:W0:Y:S01]  /*0020*/  S2UR UR4, SR_CTAID.X ;  /* 0x00000000000479c3 */ /* 0x000e220000002500 */
[----:B------:R-:W1:Y:S07]  /*0030*/  LDCU UR5, c[0x0][0x398] ;  /* 0x00007300ff0577ac */ /* 0x000e6e0008000800 */
[----:B------:R-:W0:Y:S02]  /*0040*/  LDC R9, c[0x0][0x360] ;  /* 0x0000d800ff097b82 */ /* 0x000e240000000800 */
[----:B0-----:R-:W-:-:S05]  /*0050*/  IMAD R9, R9, UR4, R0 ;  /* 0x0000000409097c24 */ /* 0x001fca000f8e0200 */
[----:B-1----:R-:W-:-:S13]  /*0060*/  ISETP.GE.AND P0, PT, R9, UR5, PT ;  /* 0x0000000509007c0c */ /* 0x002fda000bf06270 */
[----:B------:R-:W-:Y:S05]  /*0070*/  @P0 EXIT ;  /* 0x000000000000094d */ /* 0x000fea0003800000 */
[----:B------:R-:W0:Y:S01]  /*0080*/  LDC.64 R2, c[0x0][0x380] ;  /* 0x0000e000ff027b82 */ /* 0x000e220000000a00 */
[----:B------:R-:W1:Y:S07]  /*0090*/  LDCU.64 UR4, c[0x0][0x358] ;  /* 0x00006b00ff0477ac */ /* 0x000e6e0008000a00 */
[----:B------:R-:W2:Y:S08]  /*00a0*/  LDC.64 R4, c[0x0][0x388] ;  /* 0x0000e200ff047b82 */ /* 0x000eb00000000a00 */
[----:B------:R-:W3:Y:S01]  /*00b0*/  LDC.64 R6, c[0x0][0x390] ;  /* 0x0000e400ff067b82 */ /* 0x000ee20000000a00 */
[----:B0-----:R-:W-:-:S06]  /*00c0*/  IMAD.WIDE R2, R9, 0x4, R2 ;  /* 0x0000000409027825 */ /* 0x001fcc00078e0202 */
[----:B-1----:R-:W4:Y:S01]  /*00d0*/  LDG.E R2, desc[UR4][R2.64] ;  /* 0x0000000402027981 */ /* 0x002f22000c1e1900 */
[----:B--2---:R-:W-:-:S06]  /*00e0*/  IMAD.WIDE R4, R9, 0x4, R4 ;  /* 0x0000000409047825 */ /* 0x004fcc00078e0204 */
[----:B------:R-:W4:Y:S01]  /*00f0*/  LDG.E R5, desc[UR4][R4.64] ;  /* 0x0000000404057981 */ /* 0x000f22000c1e1900 */
[----:B---3--:R-:W-:-:S04]  /*0100*/  IMAD.WIDE R6, R9, 0x4, R6 ;  /* 0x0000000409067825 */ /* 0x008fc800078e0206 */
[----:B----4-:R-:W-:-:S05]  /*0110*/  FADD R9, R2, R5 ;  /* 0x0000000502097221 */ /* 0x010fca0000000000 */
[----:B------:R-:W-:Y:S01]  /*0120*/  STG.E desc[UR4][R6.64], R9 ;  /* 0x0000000906007986 */ /* 0x000fe2000c101904 */
[----:B------:R-:W-:Y:S05]  /*0130*/  EXIT ;  /* 0x000000000000794d */ /* 0x000fea0003800000 */
.L_x_0:
[----:B------:R-:W-:-:S00]  /*0140*/  BRA `(.L_x_0) ;  /* 0xfffffffc00fc7947 */ /* 0x000fc0000383ffff */
[----:B------:R-:W-:-:S00]  /*0150*/  NOP ;  /* 0x0000000000007918 */ /* 0x000fc00000000000 */
        /* <DEDUP_REMOVED lines=10> */
.L_x_1:


//--------------------- .nv.shared.reserved.0     --------------------------
	.section	.nv.shared.reserved.0,"aw",@nobits
	.weak		__nv_reservedSMEM_offset_0_alias
	.size		__nv_reservedSMEM_offset_0_alias, 0, 64
	.other		__nv_reservedSMEM_offset_0_alias,@"STO_CUDA_RESERVED_SHARED STV_DEFAULT"
__nv_reservedSMEM_offset_0_alias:
	.zero		0
	.zero		64


//--------------------- .nv.constant0._Z12add_parallelPKfS0_Pfi --------------------------
	.section	.nv.constant0._Z12add_parallelPKfS0_Pfi,"a",@progbits
	.sectionflags	@""
	.align	4
.nv.constant0._Z12add_parallelPKfS0_Pfi:
	.zero		924


//--------------------- SYMBOLS --------------------------

	.type		.nv.reservedSmem.offset0,@object
	.size		.nv.reservedSmem.offset0,0x4
